//
// Generated by NVIDIA NVVM Compiler
//
// Compiler Build ID: CL-36424714
// Cuda compilation tools, release 13.0, V13.0.88
// Based on NVVM 20.0.0
//

.version 9.0
.target sm_100
.address_size 64

	// .globl	_Z9iterationiffffPf

.visible .entry _Z9iterationiffffPf(
	.param .u32 _Z9iterationiffffPf_param_0,
	.param .f32 _Z9iterationiffffPf_param_1,
	.param .f32 _Z9iterationiffffPf_param_2,
	.param .f32 _Z9iterationiffffPf_param_3,
	.param .f32 _Z9iterationiffffPf_param_4,
	.param .u64 .ptr .align 1 _Z9iterationiffffPf_param_5
)
{
	.reg .pred 	%p<6>;
	.reg .b32 	%r<17>;
	.reg .b32 	%f<45>;
	.reg .b64 	%rd<5>;

	ld.param.u32 	%r11, [_Z9iterationiffffPf_param_0];
	ld.param.f32 	%f10, [_Z9iterationiffffPf_param_1];
	ld.param.f32 	%f11, [_Z9iterationiffffPf_param_2];
	ld.param.f32 	%f12, [_Z9iterationiffffPf_param_3];
	ld.param.f32 	%f13, [_Z9iterationiffffPf_param_4];
	ld.param.u64 	%rd1, [_Z9iterationiffffPf_param_5];
	mov.u32 	%r1, %ctaid.x;
	cvt.rn.f32.u32 	%f14, %r1;
	sub.f32 	%f15, %f10, %f11;
	mul.f32 	%f16, %f15, %f14;
	mov.u32 	%r12, %nctaid.x;
	cvt.rn.f32.u32 	%f17, %r12;
	div.rn.f32 	%f18, %f16, %f17;
	add.f32 	%f1, %f11, %f18;
	mov.u32 	%r2, %tid.x;
	cvt.rn.f32.u32 	%f19, %r2;
	sub.f32 	%f20, %f12, %f13;
	mul.f32 	%f21, %f20, %f19;
	mov.u32 	%r3, %ntid.x;
	cvt.rn.f32.u32 	%f22, %r3;
	div.rn.f32 	%f23, %f21, %f22;
	add.f32 	%f44, %f13, %f23;
	setp.lt.s32 	%p1, %r11, 1;
	@%p1 bra 	$L__BB0_7;
	and.b32  	%r4, %r11, 3;
	setp.lt.u32 	%p2, %r11, 4;
	@%p2 bra 	$L__BB0_4;
	and.b32  	%r13, %r11, 2147483644;
	neg.s32 	%r15, %r13;
$L__BB0_3:
	mul.f32 	%f25, %f1, %f44;
	mov.f32 	%f26, 0f3F800000;
	sub.f32 	%f27, %f26, %f44;
	mul.f32 	%f28, %f25, %f27;
	mul.f32 	%f29, %f1, %f28;
	sub.f32 	%f30, %f26, %f28;
	mul.f32 	%f31, %f29, %f30;
	mul.f32 	%f32, %f1, %f31;
	sub.f32 	%f33, %f26, %f31;
	mul.f32 	%f34, %f32, %f33;
	mul.f32 	%f35, %f1, %f34;
	sub.f32 	%f36, %f26, %f34;
	mul.f32 	%f44, %f35, %f36;
	add.s32 	%r15, %r15, 4;
	setp.ne.s32 	%p3, %r15, 0;
	@%p3 bra 	$L__BB0_3;
$L__BB0_4:
	setp.eq.s32 	%p4, %r4, 0;
	@%p4 bra 	$L__BB0_7;
	neg.s32 	%r16, %r4;
$L__BB0_6:
	.pragma "nounroll";
	mul.f32 	%f37, %f1, %f44;
	mov.f32 	%f38, 0f3F800000;
	sub.f32 	%f39, %f38, %f44;
	mul.f32 	%f44, %f37, %f39;
	add.s32 	%r16, %r16, 1;
	setp.ne.s32 	%p5, %r16, 0;
	@%p5 bra 	$L__BB0_6;
$L__BB0_7:
	cvta.to.global.u64 	%rd2, %rd1;
	mad.lo.s32 	%r14, %r1, %r3, %r2;
	mul.wide.u32 	%rd3, %r14, 4;
	add.s64 	%rd4, %rd2, %rd3;
	st.global.f32 	[%rd4], %f44;
	ret;

}


// ===== COMPILED SASS (sm_100) =====

	.target	sm_100

	.elftype	@"ET_EXEC"


//--------------------- .note.nv.tkinfo           --------------------------
	.section	.note.nv.tkinfo,"",@"SHT_NOTE"
	.sectionflags	@"SHF_NOTE_NV_TKINFO"
	.tkinfo
        /*0018*/ 	.word	0x00000002
        /*0030*/ 	.string	""
        /*0030*/ 	.string	"ptxas"
        /*0030*/ 	.string	"Cuda compilation tools, release 13.0, V13.0.88"
        /*0030*/ 	.string	"Build cuda_13.0.r13.0/compiler.36424714_0"
        /*0030*/ 	.string	"-arch sm_100 -m 64 "



//--------------------- .note.nv.cuinfo           --------------------------
	.section	.note.nv.cuinfo,"",@"SHT_NOTE"
	.sectionflags	@"SHF_NOTE_NV_CUINFO"
        /*0018*/ 	.short	0x0002
        /*001a*/ 	.short	0x0064
        /*001c*/ 	.short	0x0082
	.zero		2


//--------------------- .nv.info                  --------------------------
	.section	.nv.info,"",@"SHT_CUDA_INFO"
	.align	4


	//----- nvinfo : EIATTR_REGCOUNT
	.align		4
        /*0000*/ 	.byte	0x04, 0x2f
        /*0002*/ 	.short	(.L_1 - .L_0)
	.align		4
.L_0:
        /*0004*/ 	.word	index@(_Z9iterationiffffPf)
        /*0008*/ 	.word	0x00000011


	//----- nvinfo : EIATTR_FRAME_SIZE
	.align		4
.L_1:
        /*000c*/ 	.byte	0x04, 0x11
        /*000e*/ 	.short	(.L_3 - .L_2)
	.align		4
.L_2:
        /*0010*/ 	.word	index@($__internal_0_$__cuda_sm3x_div_rn_noftz_f32_slowpath)
        /*0014*/ 	.word	0x00000000


	//----- nvinfo : EIATTR_FRAME_SIZE
	.align		4
.L_3:
        /*0018*/ 	.byte	0x04, 0x11
        /*001a*/ 	.short	(.L_5 - .L_4)
	.align		4
.L_4:
        /*001c*/ 	.word	index@(_Z9iterationiffffPf)
        /*0020*/ 	.word	0x00000000


	//----- nvinfo : EIATTR_MIN_STACK_SIZE
	.align		4
.L_5:
        /*0024*/ 	.byte	0x04, 0x12
        /*0026*/ 	.short	(.L_7 - .L_6)
	.align		4
.L_6:
        /*0028*/ 	.word	index@(_Z9iterationiffffPf)
        /*002c*/ 	.word	0x00000000
.L_7:


//--------------------- .nv.compat                --------------------------
	.section	.nv.compat,"",@"SHT_CUDA_COMPAT_INFO"
	.align	4
        /*0000*/ 	.byte	0x02, 0x09, 0x00, 0x00, 0x02, 0x02, 0x01, 0x00, 0x02, 0x05, 0x05, 0x00, 0x03, 0x07, 0x01, 0x01
        /*0010*/ 	.byte	0x02, 0x03, 0x00, 0x00, 0x02, 0x06, 0x01, 0x00, 0x04, 0x0b, 0x08, 0x00, 0x01, 0x00, 0x00, 0x00
        /*0020*/ 	.byte	0x00, 0x00, 0x00, 0x00


//--------------------- .nv.info._Z9iterationiffffPf --------------------------
	.section	.nv.info._Z9iterationiffffPf,"",@"SHT_CUDA_INFO"
	.sectionflags	@""
	.align	4


	//----- nvinfo : EIATTR_CUDA_API_VERSION
	.align		4
        /*0000*/ 	.byte	0x04, 0x37
        /*0002*/ 	.short	(.L_9 - .L_8)
.L_8:
        /*0004*/ 	.word	0x00000082


	//----- nvinfo : EIATTR_KPARAM_INFO
	.align		4
.L_9:
        /*0008*/ 	.byte	0x04, 0x17
        /*000a*/ 	.short	(.L_11 - .L_10)
.L_10:
        /*000c*/ 	.word	0x00000000
        /*0010*/ 	.short	0x0005
        /*0012*/ 	.short	0x0018
        /*0014*/ 	.byte	0x00, 0xf5, 0x21, 0x00


	//----- nvinfo : EIATTR_KPARAM_INFO
	.align		4
.L_11:
        /*0018*/ 	.byte	0x04, 0x17
        /*001a*/ 	.short	(.L_13 - .L_12)
.L_12:
        /*001c*/ 	.word	0x00000000
        /*0020*/ 	.short	0x0004
        /*0022*/ 	.short	0x0010
        /*0024*/ 	.byte	0x00, 0xf0, 0x11, 0x00


	//----- nvinfo : EIATTR_KPARAM_INFO
	.align		4
.L_13:
        /*0028*/ 	.byte	0x04, 0x17
        /*002a*/ 	.short	(.L_15 - .L_14)
.L_14:
        /*002c*/ 	.word	0x00000000
        /*0030*/ 	.short	0x0003
        /*0032*/ 	.short	0x000c
        /*0034*/ 	.byte	0x00, 0xf0, 0x11, 0x00


	//----- nvinfo : EIATTR_KPARAM_INFO
	.align		4
.L_15:
        /*0038*/ 	.byte	0x04, 0x17
        /*003a*/ 	.short	(.L_17 - .L_16)
.L_16:
        /*003c*/ 	.word	0x00000000
        /*0040*/ 	.short	0x0002
        /*0042*/ 	.short	0x0008
        /*0044*/ 	.byte	0x00, 0xf0, 0x11, 0x00


	//----- nvinfo : EIATTR_KPARAM_INFO
	.align		4
.L_17:
        /*0048*/ 	.byte	0x04, 0x17
        /*004a*/ 	.short	(.L_19 - .L_18)
.L_18:
        /*004c*/ 	.word	0x00000000
        /*0050*/ 	.short	0x0001
        /*0052*/ 	.short	0x0004
        /*0054*/ 	.byte	0x00, 0xf0, 0x11, 0x00


	//----- nvinfo : EIATTR_KPARAM_INFO
	.align		4
.L_19:
        /*0058*/ 	.byte	0x04, 0x17
        /*005a*/ 	.short	(.L_21 - .L_20)
.L_20:
        /*005c*/ 	.word	0x00000000
        /*0060*/ 	.short	0x0000
        /*0062*/ 	.short	0x0000
        /*0064*/ 	.byte	0x00, 0xf0, 0x11, 0x00


	//----- nvinfo : EIATTR_SPARSE_MMA_MASK
	.align		4
.L_21:
        /*0068*/ 	.byte	0x03, 0x50
        /*006a*/ 	.short	0x0000


	//----- nvinfo : EIATTR_MAXREG_COUNT
	.align		4
        /*006c*/ 	.byte	0x03, 0x1b
        /*006e*/ 	.short	0x00ff


	//----- nvinfo : EIATTR_MERCURY_ISA_VERSION
	.align		4
        /*0070*/ 	.byte	0x03, 0x5f
        /*0072*/ 	.short	0x0101


	//----- nvinfo : EIATTR_VRC_CTA_INIT_COUNT
	.align		4
        /*0074*/ 	.byte	0x02, 0x4a
	.zero		1
	.zero		1


	//----- nvinfo : EIATTR_EXIT_INSTR_OFFSETS
	.align		4
        /*0078*/ 	.byte	0x04, 0x1c
        /*007a*/ 	.short	(.L_23 - .L_22)


	//   ....[0]....
.L_22:
        /*007c*/ 	.word	0x00000ac0


	//----- nvinfo : EIATTR_CRS_STACK_SIZE
	.align		4
.L_23:
        /*0080*/ 	.byte	0x04, 0x1e
        /*0082*/ 	.short	(.L_25 - .L_24)
.L_24:
        /*0084*/ 	.word	0x00000000


	//----- nvinfo : EIATTR_CBANK_PARAM_SIZE
	.align		4
.L_25:
        /*0088*/ 	.byte	0x03, 0x19
        /*008a*/ 	.short	0x0020


	//----- nvinfo : EIATTR_PARAM_CBANK
	.align		4
        /*008c*/ 	.byte	0x04, 0x0a
        /*008e*/ 	.short	(.L_27 - .L_26)
	.align		4
.L_26:
        /*0090*/ 	.word	index@(.nv.constant0._Z9iterationiffffPf)
        /*0094*/ 	.short	0x0380
        /*0096*/ 	.short	0x0020


	//----- nvinfo : EIATTR_SW_WAR
	.align		4
.L_27:
        /*0098*/ 	.byte	0x04, 0x36
        /*009a*/ 	.short	(.L_29 - .L_28)
.L_28:
        /*009c*/ 	.word	0x00000008
.L_29:


//--------------------- .nv.callgraph             --------------------------
	.section	.nv.callgraph,"",@"SHT_CUDA_CALLGRAPH"
	.align	4
	.sectionentsize	8
	.align		4
        /*0000*/ 	.word	0x00000000
	.align		4
        /*0004*/ 	.word	0xffffffff
	.align		4
        /*0008*/ 	.word	0x00000000
	.align		4
        /*000c*/ 	.word	0xfffffffe
	.align		4
        /*0010*/ 	.word	0x00000000
	.align		4
        /*0014*/ 	.word	0xfffffffd
	.align		4
        /*0018*/ 	.word	0x00000000
	.align		4
        /*001c*/ 	.word	0xfffffffc


//--------------------- .text._Z9iterationiffffPf --------------------------
	.section	.text._Z9iterationiffffPf,"ax",@progbits
	.align	128
        .global         _Z9iterationiffffPf
        .type           _Z9iterationiffffPf,@function
        .size           _Z9iterationiffffPf,(.L_x_22 - _Z9iterationiffffPf)
        .other          _Z9iterationiffffPf,@"STO_CUDA_ENTRY STV_DEFAULT"
_Z9iterationiffffPf:
.text._Z9iterationiffffPf:
[----:B------:R-:W-:Y:S01]  /*0000*/  LDC R1, c[0x0][0x37c] ;  /* 0x0000df00ff017b82 */ /* 0x000fe20000000800 */
[----:B------:R-:W0:Y:S07]  /*0010*/  LDCU UR4, c[0x0][0x370] ;  /* 0x00006e00ff0477ac */ /* 0x000e2e0008000800 */
[----:B------:R-:W1:Y:S08]  /*0020*/  S2UR UR6, SR_CTAID.X ;  /* 0x00000000000679c3 */ /* 0x000e700000002500 */
[----:B------:R-:W2:Y:S01]  /*0030*/  LDC R3, c[0x0][0x388] ;  /* 0x0000e200ff037b82 */ /* 0x000ea20000000800 */
[----:B0-----:R-:W-:Y:S01]  /*0040*/  I2FP.F32.U32 R5, UR4 ;  /* 0x0000000400057c45 */ /* 0x001fe20008201000 */
[----:B------:R-:W2:Y:S03]  /*0050*/  LDCU UR4, c[0x0][0x384] ;  /* 0x00007080ff0477ac */ /* 0x000ea60008000800 */
[----:B------:R-:W0:Y:S01]  /*0060*/  MUFU.RCP R2, R5 ;  /* 0x0000000500027308 */ /* 0x000e220000001000 */
[----:B-1----:R-:W-:Y:S01]  /*0070*/  I2FP.F32.U32 R0, UR6 ;  /* 0x0000000600007c45 */ /* 0x002fe20008201000 */
[----:B--2---:R-:W-:Y:S01]  /*0080*/  FADD R3, -R3, UR4 ;  /* 0x0000000403037e21 */ /* 0x004fe20008000100 */
[----:B0-----:R-:W-:-:S03]  /*0090*/  FFMA R7, -R5, R2, 1 ;  /* 0x3f80000005077423 */ /* 0x001fc60000000102 */
[----:B------:R-:W-:Y:S01]  /*00a0*/  FMUL R0, R0, R3 ;  /* 0x0000000300007220 */ /* 0x000fe20000400000 */
[----:B------:R-:W-:-:S03]  /*00b0*/  FFMA R7, R2, R7, R2 ;  /* 0x0000000702077223 */ /* 0x000fc60000000002 */
[----:B------:R-:W0:Y:S01]  /*00c0*/  FCHK P0, R0, R5 ;  /* 0x0000000500007302 */ /* 0x000e220000000000 */
[----:B------:R-:W-:-:S04]  /*00d0*/  FFMA R2, R0, R7, RZ ;  /* 0x0000000700027223 */ /* 0x000fc800000000ff */
[----:B------:R-:W-:-:S04]  /*00e0*/  FFMA R3, -R5, R2, R0 ;  /* 0x0000000205037223 */ /* 0x000fc80000000100 */
[----:B------:R-:W-:Y:S01]  /*00f0*/  FFMA R4, R7, R3, R2 ;  /* 0x0000000307047223 */ /* 0x000fe20000000002 */
[----:B0-----:R-:W-:Y:S06]  /*0100*/  @!P0 BRA `(.L_x_0) ;  /* 0x0000000000108947 */ /* 0x001fec0003800000 */
[----:B------:R-:W-:Y:S02]  /*0110*/  MOV R3, R5 ;  /* 0x0000000500037202 */ /* 0x000fe40000000f00 */
[----:B------:R-:W-:-:S07]  /*0120*/  MOV R6, 0x140 ;  /* 0x0000014000067802 */ /* 0x000fce0000000f00 */
[----:B------:R-:W-:Y:S05]  /*0130*/  CALL.REL.NOINC `($__internal_0_$__cuda_sm3x_div_rn_noftz_f32_slowpath) ;  /* 0x0000000800647944 */ /* 0x000fea0003c00000 */
[----:B------:R-:W-:-:S07]  /*0140*/  MOV R4, R0 ;  /* 0x0000000000047202 */ /* 0x000fce0000000f00 */
.L_x_0:
[----:B------:R-:W0:Y:S01]  /*0150*/  LDC R2, c[0x0][0x360] ;  /* 0x0000d800ff027b82 */ /* 0x000e220000000800 */
[----:B------:R-:W1:Y:S01]  /*0160*/  S2R R5, SR_TID.X ;  /* 0x0000000000057919 */ /* 0x000e620000002100 */
[----:B------:R-:W2:Y:S01]  /*0170*/  LDCU.64 UR4, c[0x0][0x388] ;  /* 0x00007100ff0477ac */ /* 0x000ea20008000a00 */
[----:B------:R-:W-:Y:S05]  /*0180*/  BSSY.RECONVERGENT B0, `(.L_x_1) ;  /* 0x0000013000007945 */ /* 0x000fea0003800200 */
[----:B------:R-:W3:Y:S01]  /*0190*/  LDC R3, c[0x0][0x390] ;  /* 0x0000e400ff037b82 */ /* 0x000ee20000000800 */
[----:B--2---:R-:W-:Y:S01]  /*01a0*/  FADD R4, R4, UR4 ;  /* 0x0000000404047e21 */ /* 0x004fe20008000000 */
[----:B0-----:R-:W-:-:S04]  /*01b0*/  I2FP.F32.U32 R7, R2 ;  /* 0x0000000200077245 */ /* 0x001fc80000201000 */
[----:B------:R-:W0:Y:S01]  /*01c0*/  MUFU.RCP R6, R7 ;  /* 0x0000000700067308 */ /* 0x000e220000001000 */
[----:B---3--:R-:W-:Y:S01]  /*01d0*/  FADD R3, -R3, UR5 ;  /* 0x0000000503037e21 */ /* 0x008fe20008000100 */
[----:B-1----:R-:W-:-:S05]  /*01e0*/  I2FP.F32.U32 R0, R5 ;  /* 0x0000000500007245 */ /* 0x002fca0000201000 */
[----:B------:R-:W-:-:S04]  /*01f0*/  FMUL R0, R0, R3 ;  /* 0x0000000300007220 */ /* 0x000fc80000400000 */
[----:B------:R-:W1:Y:S01]  /*0200*/  FCHK P0, R0, R7 ;  /* 0x0000000700007302 */ /* 0x000e620000000000 */
[----:B0-----:R-:W-:-:S04]  /*0210*/  FFMA R9, -R7, R6, 1 ;  /* 0x3f80000007097423 */ /* 0x001fc80000000106 */
[----:B------:R-:W-:-:S04]  /*0220*/  FFMA R9, R6, R9, R6 ;  /* 0x0000000906097223 */ /* 0x000fc80000000006 */
[----:B------:R-:W-:-:S04]  /*0230*/  FFMA R6, R0, R9, RZ ;  /* 0x0000000900067223 */ /* 0x000fc800000000ff */
[----:B------:R-:W-:-:S04]  /*0240*/  FFMA R3, -R7, R6, R0 ;  /* 0x0000000607037223 */ /* 0x000fc80000000100 */
[----:B------:R-:W-:Y:S01]  /*0250*/  FFMA R3, R9, R3, R6 ;  /* 0x0000000309037223 */ /* 0x000fe20000000006 */
[----:B-1----:R-:W-:Y:S06]  /*0260*/  @!P0 BRA `(.L_x_2) ;  /* 0x0000000000108947 */ /* 0x002fec0003800000 */
[----:B------:R-:W-:Y:S02]  /*0270*/  MOV R3, R7 ;  /* 0x0000000700037202 */ /* 0x000fe40000000f00 */
[----:B------:R-:W-:-:S07]  /*0280*/  MOV R6, 0x2a0 ;  /* 0x000002a000067802 */ /* 0x000fce0000000f00 */
[----:B------:R-:W-:Y:S05]  /*0290*/  CALL.REL.NOINC `($__internal_0_$__cuda_sm3x_div_rn_noftz_f32_slowpath) ;  /* 0x00000008000c7944 */ /* 0x000fea0003c00000 */
[----:B------:R-:W-:-:S07]  /*02a0*/  MOV R3, R0 ;  /* 0x0000000000037202 */ /* 0x000fce0000000f00 */
.L_x_2:
[----:B------:R-:W-:Y:S05]  /*02b0*/  BSYNC.RECONVERGENT B0 ;  /* 0x0000000000007941 */ /* 0x000fea0003800200 */
.L_x_1:
[----:B------:R-:W0:Y:S01]  /*02c0*/  LDCU UR5, c[0x0][0x380] ;  /* 0x00007000ff0577ac */ /* 0x000e220008000800 */
[----:B------:R-:W1:Y:S01]  /*02d0*/  LDCU UR4, c[0x0][0x390] ;  /* 0x00007200ff0477ac */ /* 0x000e620008000800 */
[----:B------:R-:W2:Y:S01]  /*02e0*/  LDCU.64 UR8, c[0x0][0x358] ;  /* 0x00006b00ff0877ac */ /* 0x000ea20008000a00 */
[----:B0-----:R-:W-:Y:S01]  /*02f0*/  UISETP.GE.AND UP0, UPT, UR5, 0x1, UPT ;  /* 0x000000010500788c */ /* 0x001fe2000bf06270 */
[----:B-1----:R-:W-:-:S08]  /*0300*/  FADD R9, R3, UR4 ;  /* 0x0000000403097e21 */ /* 0x002fd00008000000 */
[----:B--2---:R-:W-:Y:S05]  /*0310*/  BRA.U !UP0, `(.L_x_3) ;  /* 0x0000000508d87547 */ /* 0x004fea000b800000 */
[----:B------:R-:W-:Y:S02]  /*0320*/  UISETP.GE.U32.AND UP0, UPT, UR5, 0x4, UPT ;  /* 0x000000040500788c */ /* 0x000fe4000bf06070 */
[----:B------:R-:W-:-:S07]  /*0330*/  ULOP3.LUT UR4, UR5, 0x3, URZ, 0xc0, !UPT ;  /* 0x0000000305047892 */ /* 0x000fce000f8ec0ff */
[----:B------:R-:W-:Y:S05]  /*0340*/  BRA.U !UP0, `(.L_x_4) ;  /* 0x0000000508a87547 */ /* 0x000fea000b800000 */
[----:B------:R-:W-:-:S04]  /*0350*/  ULOP3.LUT UR5, UR5, 0x7ffffffc, URZ, 0xc0, !UPT ;  /* 0x7ffffffc05057892 */ /* 0x000fc8000f8ec0ff */
[----:B------:R-:W-:-:S04]  /*0360*/  UIADD3 UR5, UPT, UPT, -UR5, URZ, URZ ;  /* 0x000000ff05057290 */ /* 0x000fc8000fffe1ff */
[----:B------:R-:W-:-:S09]  /*0370*/  UISETP.GE.AND UP0, UPT, UR5, URZ, UPT ;  /* 0x000000ff0500728c */ /* 0x000fd2000bf06270 */
[----:B------:R-:W-:Y:S05]  /*0380*/  BRA.U UP0, `(.L_x_5) ;  /* 0x00000005005c7547 */ /* 0x000fea000b800000 */
[----:B------:R-:W-:Y:S02]  /*0390*/  UIADD3 UR7, UPT, UPT, -UR5, URZ, URZ ;  /* 0x000000ff05077290 */ /* 0x000fe4000fffe1ff */
[----:B------:R-:W-:Y:S02]  /*03a0*/  UPLOP3.LUT UP0, UPT, UPT, UPT, UPT, 0x80, 0x8 ;  /* 0x000000000008789c */ /* 0x000fe40003f0f070 */
[----:B------:R-:W-:-:S09]  /*03b0*/  UISETP.GT.AND UP1, UPT, UR7, 0xc, UPT ;  /* 0x0000000c0700788c */ /* 0x000fd2000bf24270 */
[----:B------:R-:W-:Y:S05]  /*03c0*/  BRA.U !UP1, `(.L_x_6) ;  /* 0x0000000109d07547 */ /* 0x000fea000b800000 */
[----:B------:R-:W-:-:S11]  /*03d0*/  UPLOP3.LUT UP0, UPT, UPT, UPT, UPT, 0x40, 0x4 ;  /* 0x000000000004789c */ /* 0x000fd60003f0e870 */
.L_x_7:
[----:B------:R-:W-:Y:S01]  /*03e0*/  FADD R0, -R9, 1 ;  /* 0x3f80000009007421 */ /* 0x000fe20000000100 */
[----:B------:R-:W-:Y:S01]  /*03f0*/  FMUL R9, R4, R9 ;  /* 0x0000000904097220 */ /* 0x000fe20000400000 */
[----:B------:R-:W-:-:S03]  /*0400*/  UIADD3 UR5, UPT, UPT, UR5, 0x10, URZ ;  /* 0x0000001005057890 */ /* 0x000fc6000fffe0ff */
[----:B------:R-:W-:Y:S01]  /*0410*/  FMUL R9, R9, R0 ;  /* 0x0000000009097220 */ /* 0x000fe20000400000 */
[----:B------:R-:W-:-:S03]  /*0420*/  UISETP.GE.AND UP1, UPT, UR5, -0xc, UPT ;  /* 0xfffffff40500788c */ /* 0x000fc6000bf26270 */
[----:B------:R-:W-:Y:S01]  /*0430*/  FMUL R0, R4, R9 ;  /* 0x0000000904007220 */ /* 0x000fe20000400000 */
[----:B------:R-:W-:-:S04]  /*0440*/  FADD R9, -R9, 1 ;  /* 0x3f80000009097421 */ /* 0x000fc80000000100 */
[----:B------:R-:W-:-:S04]  /*0450*/  FMUL R9, R0, R9 ;  /* 0x0000000900097220 */ /* 0x000fc80000400000 */
        /* <DEDUP_REMOVED lines=41> */
[----:B------:R-:W-:Y:S01]  /*06f0*/  FMUL R9, R0, R9 ;  /* 0x0000000900097220 */ /* 0x000fe20000400000 */
[----:B------:R-:W-:Y:S06]  /*0700*/  BRA.U !UP1, `(.L_x_7) ;  /* 0xfffffffd09347547 */ /* 0x000fec000b83ffff */
.L_x_6:
[----:B------:R-:W-:-:S04]  /*0710*/  UIADD3 UR7, UPT, UPT, -UR5, URZ, URZ ;  /* 0x000000ff05077290 */ /* 0x000fc8000fffe1ff */
[----:B------:R-:W-:-:S09]  /*0720*/  UISETP.GT.AND UP1, UPT, UR7, 0x4, UPT ;  /* 0x000000040700788c */ /* 0x000fd2000bf24270 */
[----:B------:R-:W-:Y:S05]  /*0730*/  BRA.U !UP1, `(.L_x_8) ;  /* 0x0000000109687547 */ /* 0x000fea000b800000 */
[----:B------:R-:W-:Y:S01]  /*0740*/  FADD R0, -R9, 1 ;  /* 0x3f80000009007421 */ /* 0x000fe20000000100 */
[----:B------:R-:W-:Y:S01]  /*0750*/  FMUL R9, R4, R9 ;  /* 0x0000000904097220 */ /* 0x000fe20000400000 */
[----:B------:R-:W-:Y:S02]  /*0760*/  UPLOP3.LUT UP0, UPT, UPT, UPT, UPT, 0x40, 0x4 ;  /* 0x000000000004789c */ /* 0x000fe40003f0e870 */
[----:B------:R-:W-:Y:S01]  /*0770*/  UIADD3 UR5, UPT, UPT, UR5, 0x8, URZ ;  /* 0x0000000805057890 */ /* 0x000fe2000fffe0ff */
        /* <DEDUP_REMOVED lines=21> */
[----:B------:R-:W-:-:S07]  /*08d0*/  FMUL R9, R0, R9 ;  /* 0x0000000900097220 */ /* 0x000fce0000400000 */
.L_x_8:
[----:B------:R-:W-:-:S09]  /*08e0*/  UISETP.NE.OR UP0, UPT, UR5, URZ, UP0 ;  /* 0x000000ff0500728c */ /* 0x000fd20008705670 */
[----:B------:R-:W-:Y:S05]  /*08f0*/  BRA.U !UP0, `(.L_x_4) ;  /* 0x00000001083c7547 */ /* 0x000fea000b800000 */
.L_x_5:
[----:B------:R-:W-:Y:S01]  /*0900*/  FADD R0, -R9, 1 ;  /* 0x3f80000009007421 */ /* 0x000fe20000000100 */
[----:B------:R-:W-:Y:S01]  /*0910*/  FMUL R9, R4, R9 ;  /* 0x0000000904097220 */ /* 0x000fe20000400000 */
[----:B------:R-:W-:-:S03]  /*0920*/  UIADD3 UR5, UPT, UPT, UR5, 0x4, URZ ;  /* 0x0000000405057890 */ /* 0x000fc6000fffe0ff */
[----:B------:R-:W-:Y:S01]  /*0930*/  FMUL R9, R9, R0 ;  /* 0x0000000009097220 */ /* 0x000fe20000400000 */
[----:B------:R-:W-:-:S03]  /*0940*/  UISETP.NE.AND UP0, UPT, UR5, URZ, UPT ;  /* 0x000000ff0500728c */ /* 0x000fc6000bf05270 */
        /* <DEDUP_REMOVED lines=9> */
[----:B------:R-:W-:Y:S06]  /*09e0*/  BRA.U UP0, `(.L_x_5) ;  /* 0xfffffffd00c47547 */ /* 0x000fec000b83ffff */
.L_x_4:
[----:B------:R-:W-:-:S09]  /*09f0*/  UISETP.NE.AND UP0, UPT, UR4, URZ, UPT ;  /* 0x000000ff0400728c */ /* 0x000fd2000bf05270 */
[----:B------:R-:W-:Y:S05]  /*0a00*/  BRA.U !UP0, `(.L_x_3) ;  /* 0x00000001081c7547 */ /* 0x000fea000b800000 */
[----:B------:R-:W-:-:S12]  /*0a10*/  UIADD3 UR4, UPT, UPT, -UR4, URZ, URZ ;  /* 0x000000ff04047290 */ /* 0x000fd8000fffe1ff */
.L_x_9:
[----:B------:R-:W-:Y:S01]  /*0a20*/  UIADD3 UR4, UPT, UPT, UR4, 0x1, URZ ;  /* 0x0000000104047890 */ /* 0x000fe2000fffe0ff */
[----:B------:R-:W-:Y:S01]  /*0a30*/  FADD R0, -R9, 1 ;  /* 0x3f80000009007421 */ /* 0x000fe20000000100 */
[----:B------:R-:W-:Y:S02]  /*0a40*/  FMUL R9, R4, R9 ;  /* 0x0000000904097220 */ /* 0x000fe40000400000 */
[----:B------:R-:W-:Y:S02]  /*0a50*/  UISETP.NE.AND UP0, UPT, UR4, URZ, UPT ;  /* 0x000000ff0400728c */ /* 0x000fe4000bf05270 */
[----:B------:R-:W-:-:S07]  /*0a60*/  FMUL R9, R9, R0 ;  /* 0x0000000009097220 */ /* 0x000fce0000400000 */
[----:B------:R-:W-:Y:S05]  /*0a70*/  BRA.U UP0, `(.L_x_9) ;  /* 0xfffffffd00e87547 */ /* 0x000fea000b83ffff */
.L_x_3:
[----:B------:R-:W0:Y:S01]  /*0a80*/  LDC.64 R6, c[0x0][0x398] ;  /* 0x0000e600ff067b82 */ /* 0x000e220000000a00 */
[----:B------:R-:W-:-:S04]  /*0a90*/  IMAD R3, R2, UR6, R5 ;  /* 0x0000000602037c24 */ /* 0x000fc8000f8e0205 */
[----:B0-----:R-:W-:-:S05]  /*0aa0*/  IMAD.WIDE.U32 R2, R3, 0x4, R6 ;  /* 0x0000000403027825 */ /* 0x001fca00078e0006 */
[----:B------:R-:W-:Y:S01]  /*0ab0*/  STG.E desc[UR8][R2.64], R9 ;  /* 0x0000000902007986 */ /* 0x000fe2000c101908 */
[----:B------:R-:W-:Y:S05]  /*0ac0*/  EXIT ;  /* 0x000000000000794d */ /* 0x000fea0003800000 */
        .weak           $__internal_0_$__cuda_sm3x_div_rn_noftz_f32_slowpath
        .type           $__internal_0_$__cuda_sm3x_div_rn_noftz_f32_slowpath,@function
        .size           $__internal_0_$__cuda_sm3x_div_rn_noftz_f32_slowpath,(.L_x_22 - $__internal_0_$__cuda_sm3x_div_rn_noftz_f32_slowpath)
$__internal_0_$__cuda_sm3x_div_rn_noftz_f32_slowpath:
[----:B------:R-:W-:Y:S01]  /*0ad0*/  SHF.R.U32.HI R8, RZ, 0x17, R3 ;  /* 0x00000017ff087819 */ /* 0x000fe20000011603 */
[----:B------:R-:W-:Y:S01]  /*0ae0*/  BSSY.RECONVERGENT B1, `(.L_x_10) ;  /* 0x0000062000017945 */ /* 0x000fe20003800200 */
[----:B------:R-:W-:Y:S02]  /*0af0*/  SHF.R.U32.HI R7, RZ, 0x17, R0 ;  /* 0x00000017ff077819 */ /* 0x000fe40000011600 */
[----:B------:R-:W-:Y:S02]  /*0b00*/  LOP3.LUT R12, R8, 0xff, RZ, 0xc0, !PT ;  /* 0x000000ff080c7812 */ /* 0x000fe400078ec0ff */
[----:B------:R-:W-:Y:S02]  /*0b10*/  LOP3.LUT R10, R7, 0xff, RZ, 0xc0, !PT ;  /* 0x000000ff070a7812 */ /* 0x000fe400078ec0ff */
[----:B------:R-:W-:Y:S02]  /*0b20*/  IADD3 R9, PT, PT, R12, -0x1, RZ ;  /* 0xffffffff0c097810 */ /* 0x000fe40007ffe0ff */
[----:B------:R-:W-:-:S02]  /*0b30*/  IADD3 R8, PT, PT, R10, -0x1, RZ ;  /* 0xffffffff0a087810 */ /* 0x000fc40007ffe0ff */
[----:B------:R-:W-:-:S04]  /*0b40*/  ISETP.GT.U32.AND P0, PT, R9, 0xfd, PT ;  /* 0x000000fd0900780c */ /* 0x000fc80003f04070 */
[----:B------:R-:W-:-:S13]  /*0b50*/  ISETP.GT.U32.OR P0, PT, R8, 0xfd, P0 ;  /* 0x000000fd0800780c */ /* 0x000fda0000704470 */
[----:B------:R-:W-:Y:S01]  /*0b60*/  @!P0 MOV R7, RZ ;  /* 0x000000ff00078202 */ /* 0x000fe20000000f00 */
[----:B------:R-:W-:Y:S06]  /*0b70*/  @!P0 BRA `(.L_x_11) ;  /* 0x00000000005c8947 */ /* 0x000fec0003800000 */
[----:B------:R-:W-:Y:S02]  /*0b80*/  FSETP.GTU.FTZ.AND P0, PT, |R0|, +INF , PT ;  /* 0x7f8000000000780b */ /* 0x000fe40003f1c200 */
[----:B------:R-:W-:-:S04]  /*0b90*/  FSETP.GTU.FTZ.AND P1, PT, |R3|, +INF , PT ;  /* 0x7f8000000300780b */ /* 0x000fc80003f3c200 */
[----:B------:R-:W-:-:S13]  /*0ba0*/  PLOP3.LUT P0, PT, P0, P1, PT, 0xf8, 0x8f ;  /* 0x00000000008f781c */ /* 0x000fda0000703f70 */
[----:B------:R-:W-:Y:S05]  /*0bb0*/  @P0 BRA `(.L_x_12) ;  /* 0x00000004004c0947 */ /* 0x000fea0003800000 */
[----:B------:R-:W-:-:S13]  /*0bc0*/  LOP3.LUT P0, RZ, R3, 0x7fffffff, R0, 0xc8, !PT ;  /* 0x7fffffff03ff7812 */ /* 0x000fda000780c800 */
[----:B------:R-:W-:Y:S05]  /*0bd0*/  @!P0 BRA `(.L_x_13) ;  /* 0x00000004003c8947 */ /* 0x000fea0003800000 */
[C---:B------:R-:W-:Y:S02]  /*0be0*/  FSETP.NEU.FTZ.AND P2, PT, |R0|.reuse, +INF , PT ;  /* 0x7f8000000000780b */ /* 0x040fe40003f5d200 */
[----:B------:R-:W-:Y:S02]  /*0bf0*/  FSETP.NEU.FTZ.AND P1, PT, |R3|, +INF , PT ;  /* 0x7f8000000300780b */ /* 0x000fe40003f3d200 */
[----:B------:R-:W-:-:S11]  /*0c00*/  FSETP.NEU.FTZ.AND P0, PT, |R0|, +INF , PT ;  /* 0x7f8000000000780b */ /* 0x000fd60003f1d200 */
[----:B------:R-:W-:Y:S05]  /*0c10*/  @!P1 BRA !P2, `(.L_x_13) ;  /* 0x00000004002c9947 */ /* 0x000fea0005000000 */
[----:B------:R-:W-:-:S04]  /*0c20*/  LOP3.LUT P2, RZ, R0, 0x7fffffff, RZ, 0xc0, !PT ;  /* 0x7fffffff00ff7812 */ /* 0x000fc8000784c0ff */
[----:B------:R-:W-:-:S13]  /*0c30*/  PLOP3.LUT P1, PT, P1, P2, PT, 0x2f, 0xf2 ;  /* 0x0000000000f2781c */ /* 0x000fda0000f24577 */
[----:B------:R-:W-:Y:S05]  /*0c40*/  @P1 BRA `(.L_x_14) ;  /* 0x0000000400181947 */ /* 0x000fea0003800000 */
[----:B------:R-:W-:-:S04]  /*0c50*/  LOP3.LUT P1, RZ, R3, 0x7fffffff, RZ, 0xc0, !PT ;  /* 0x7fffffff03ff7812 */ /* 0x000fc8000782c0ff */
[----:B------:R-:W-:-:S13]  /*0c60*/  PLOP3.LUT P0, PT, P0, P1, PT, 0x2f, 0xf2 ;  /* 0x0000000000f2781c */ /* 0x000fda0000702577 */
[----:B------:R-:W-:Y:S05]  /*0c70*/  @P0 BRA `(.L_x_15) ;  /* 0x0000000400000947 */ /* 0x000fea0003800000 */
[----:B------:R-:W-:Y:S02]  /*0c80*/  ISETP.GE.AND P0, PT, R8, RZ, PT ;  /* 0x000000ff0800720c */ /* 0x000fe40003f06270 */
[----:B------:R-:W-:-:S11]  /*0c90*/  ISETP.GE.AND P1, PT, R9, RZ, PT ;  /* 0x000000ff0900720c */ /* 0x000fd60003f26270 */
[----:B------:R-:W-:Y:S01]  /*0ca0*/  @P0 MOV R7, RZ ;  /* 0x000000ff00070202 */ /* 0x000fe20000000f00 */
[----:B------:R-:W-:Y:S01]  /*0cb0*/  @!P0 FFMA R0, R0, 1.84467440737095516160e+19, RZ ;  /* 0x5f80000000008823 */ /* 0x000fe200000000ff */
[----:B------:R-:W-:Y:S01]  /*0cc0*/  @!P0 MOV R7, 0xffffffc0 ;  /* 0xffffffc000078802 */ /* 0x000fe20000000f00 */
[----:B------:R-:W-:-:S03]  /*0cd0*/  @!P1 FFMA R3, R3, 1.84467440737095516160e+19, RZ ;  /* 0x5f80000003039823 */ /* 0x000fc600000000ff */
[----:B------:R-:W-:-:S07]  /*0ce0*/  @!P1 IADD3 R7, PT, PT, R7, 0x40, RZ ;  /* 0x0000004007079810 */ /* 0x000fce0007ffe0ff */
.L_x_11:
[----:B------:R-:W-:Y:S01]  /*0cf0*/  LEA R8, R12, 0xc0800000, 0x17 ;  /* 0xc08000000c087811 */ /* 0x000fe200078eb8ff */
[----:B------:R-:W-:Y:S03]  /*0d00*/  BSSY.RECONVERGENT B2, `(.L_x_16) ;  /* 0x0000036000027945 */ /* 0x000fe60003800200 */
[----:B------:R-:W-:Y:S02]  /*0d10*/  IADD3 R8, PT, PT, -R8, R3, RZ ;  /* 0x0000000308087210 */ /* 0x000fe40007ffe1ff */
[----:B------:R-:W-:Y:S02]  /*0d20*/  IADD3 R3, PT, PT, R10, -0x7f, RZ ;  /* 0xffffff810a037810 */ /* 0x000fe40007ffe0ff */
[----:B------:R0:W1:Y:S01]  /*0d30*/  MUFU.RCP R9, R8 ;  /* 0x0000000800097308 */ /* 0x0000620000001000 */
[----:B------:R-:W-:Y:S02]  /*0d40*/  FADD.FTZ R11, -R8, -RZ ;  /* 0x800000ff080b7221 */ /* 0x000fe40000010100 */
[C---:B------:R-:W-:Y:S01]  /*0d50*/  IMAD R0, R3.reuse, -0x800000, R0 ;  /* 0xff80000003007824 */ /* 0x040fe200078e0200 */
[----:B0-----:R-:W-:-:S04]  /*0d60*/  IADD3 R8, PT, PT, R3, 0x7f, -R12 ;  /* 0x0000007f03087810 */ /* 0x001fc80007ffe80c */
[----:B------:R-:W-:Y:S01]  /*0d70*/  IADD3 R8, PT, PT, R8, R7, RZ ;  /* 0x0000000708087210 */ /* 0x000fe20007ffe0ff */
[----:B-1----:R-:W-:-:S04]  /*0d80*/  FFMA R10, R9, R11, 1 ;  /* 0x3f800000090a7423 */ /* 0x002fc8000000000b */
[----:B------:R-:W-:-:S04]  /*0d90*/  FFMA R14, R9, R10, R9 ;  /* 0x0000000a090e7223 */ /* 0x000fc80000000009 */
[----:B------:R-:W-:-:S04]  /*0da0*/  FFMA R9, R0, R14, RZ ;  /* 0x0000000e00097223 */ /* 0x000fc800000000ff */
[----:B------:R-:W-:-:S04]  /*0db0*/  FFMA R10, R11, R9, R0 ;  /* 0x000000090b0a7223 */ /* 0x000fc80000000000 */
[----:B------:R-:W-:-:S04]  /*0dc0*/  FFMA R9, R14, R10, R9 ;  /* 0x0000000a0e097223 */ /* 0x000fc80000000009 */
[----:B------:R-:W-:-:S04]  /*0dd0*/  FFMA R10, R11, R9, R0 ;  /* 0x000000090b0a7223 */ /* 0x000fc80000000000 */
[----:B------:R-:W-:-:S05]  /*0de0*/  FFMA R0, R14, R10, R9 ;  /* 0x0000000a0e007223 */ /* 0x000fca0000000009 */
[----:B------:R-:W-:-:S04]  /*0df0*/  SHF.R.U32.HI R3, RZ, 0x17, R0 ;  /* 0x00000017ff037819 */ /* 0x000fc80000011600 */
[----:B------:R-:W-:-:S04]  /*0e00*/  LOP3.LUT R3, R3, 0xff, RZ, 0xc0, !PT ;  /* 0x000000ff03037812 */ /* 0x000fc800078ec0ff */
[----:B------:R-:W-:-:S04]  /*0e10*/  IADD3 R11, PT, PT, R3, R8, RZ ;  /* 0x00000008030b7210 */ /* 0x000fc80007ffe0ff */
[----:B------:R-:W-:-:S04]  /*0e20*/  IADD3 R3, PT, PT, R11, -0x1, RZ ;  /* 0xffffffff0b037810 */ /* 0x000fc80007ffe0ff */
[----:B------:R-:W-:-:S13]  /*0e30*/  ISETP.GE.U32.AND P0, PT, R3, 0xfe, PT ;  /* 0x000000fe0300780c */ /* 0x000fda0003f06070 */
[----:B------:R-:W-:Y:S05]  /*0e40*/  @!P0 BRA `(.L_x_17) ;  /* 0x0000000000808947 */ /* 0x000fea0003800000 */
[----:B------:R-:W-:-:S13]  /*0e50*/  ISETP.GT.AND P0, PT, R11, 0xfe, PT ;  /* 0x000000fe0b00780c */ /* 0x000fda0003f04270 */
[----:B------:R-:W-:Y:S05]  /*0e60*/  @P0 BRA `(.L_x_18) ;  /* 0x00000000006c0947 */ /* 0x000fea0003800000 */
[----:B------:R-:W-:-:S13]  /*0e70*/  ISETP.GE.AND P0, PT, R11, 0x1, PT ;  /* 0x000000010b00780c */ /* 0x000fda0003f06270 */
[----:B------:R-:W-:Y:S05]  /*0e80*/  @P0 BRA `(.L_x_19) ;  /* 0x0000000000740947 */ /* 0x000fea0003800000 */
[----:B------:R-:W-:Y:S02]  /*0e90*/  ISETP.GE.AND P0, PT, R11, -0x18, PT ;  /* 0xffffffe80b00780c */ /* 0x000fe40003f06270 */
[----:B------:R-:W-:-:S11]  /*0ea0*/  LOP3.LUT R0, R0, 0x80000000, RZ, 0xc0, !PT ;  /* 0x8000000000007812 */ /* 0x000fd600078ec0ff */
[----:B------:R-:W-:Y:S05]  /*0eb0*/  @!P0 BRA `(.L_x_19) ;  /* 0x0000000000688947 */ /* 0x000fea0003800000 */
[CCC-:B------:R-:W-:Y:S01]  /*0ec0*/  FFMA.RZ R3, R14.reuse, R10.reuse, R9.reuse ;  /* 0x0000000a0e037223 */ /* 0x1c0fe2000000c009 */
[CCC-:B------:R-:W-:Y:S01]  /*0ed0*/  FFMA.RM R8, R14.reuse, R10.reuse, R9.reuse ;  /* 0x0000000a0e087223 */ /* 0x1c0fe20000004009 */
[C---:B------:R-:W-:Y:S02]  /*0ee0*/  ISETP.NE.AND P2, PT, R11.reuse, RZ, PT ;  /* 0x000000ff0b00720c */ /* 0x040fe40003f45270 */
[----:B------:R-:W-:Y:S02]  /*0ef0*/  ISETP.NE.AND P1, PT, R11, RZ, PT ;  /* 0x000000ff0b00720c */ /* 0x000fe40003f25270 */
[----:B------:R-:W-:Y:S01]  /*0f00*/  LOP3.LUT R7, R3, 0x7fffff, RZ, 0xc0, !PT ;  /* 0x007fffff03077812 */ /* 0x000fe200078ec0ff */
[----:B------:R-:W-:Y:S01]  /*0f10*/  FFMA.RP R3, R14, R10, R9 ;  /* 0x0000000a0e037223 */ /* 0x000fe20000008009 */
[----:B------:R-:W-:Y:S02]  /*0f20*/  IADD3 R10, PT, PT, R11, 0x20, RZ ;  /* 0x000000200b0a7810 */ /* 0x000fe40007ffe0ff */
[----:B------:R-:W-:-:S02]  /*0f30*/  LOP3.LUT R7, R7, 0x800000, RZ, 0xfc, !PT ;  /* 0x0080000007077812 */ /* 0x000fc400078efcff */
[----:B------:R-:W-:Y:S02]  /*0f40*/  IADD3 R9, PT, PT, -R11, RZ, RZ ;  /* 0x000000ff0b097210 */ /* 0x000fe40007ffe1ff */
[----:B------:R-:W-:Y:S02]  /*0f50*/  SHF.L.U32 R10, R7, R10, RZ ;  /* 0x0000000a070a7219 */ /* 0x000fe400000006ff */
[----:B------:R-:W-:Y:S02]  /*0f60*/  FSETP.NEU.FTZ.AND P0, PT, R3, R8, PT ;  /* 0x000000080300720b */ /* 0x000fe40003f1d000 */
[----:B------:R-:W-:Y:S02]  /*0f70*/  SEL R8, R9, RZ, P2 ;  /* 0x000000ff09087207 */ /* 0x000fe40001000000 */
[----:B------:R-:W-:Y:S02]  /*0f80*/  ISETP.NE.AND P1, PT, R10, RZ, P1 ;  /* 0x000000ff0a00720c */ /* 0x000fe40000f25270 */
[----:B------:R-:W-:-:S02]  /*0f90*/  SHF.R.U32.HI R8, RZ, R8, R7 ;  /* 0x00000008ff087219 */ /* 0x000fc40000011607 */
[----:B------:R-:W-:Y:S02]  /*0fa0*/  PLOP3.LUT P0, PT, P0, P1, PT, 0xf8, 0x8f ;  /* 0x00000000008f781c */ /* 0x000fe40000703f70 */
[----:B------:R-:W-:Y:S02]  /*0fb0*/  SHF.R.U32.HI R10, RZ, 0x1, R8 ;  /* 0x00000001ff0a7819 */ /* 0x000fe40000011608 */
[----:B------:R-:W-:-:S04]  /*0fc0*/  SEL R3, RZ, 0x1, !P0 ;  /* 0x00000001ff037807 */ /* 0x000fc80004000000 */
[----:B------:R-:W-:-:S04]  /*0fd0*/  LOP3.LUT R3, R3, 0x1, R10, 0xf8, !PT ;  /* 0x0000000103037812 */ /* 0x000fc800078ef80a */
[----:B------:R-:W-:-:S04]  /*0fe0*/  LOP3.LUT R3, R3, R8, RZ, 0xc0, !PT ;  /* 0x0000000803037212 */ /* 0x000fc800078ec0ff */
[----:B------:R-:W-:-:S04]  /*0ff0*/  IADD3 R3, PT, PT, R10, R3, RZ ;  /* 0x000000030a037210 */ /* 0x000fc80007ffe0ff */
[----:B------:R-:W-:Y:S01]  /*1000*/  LOP3.LUT R0, R3, R0, RZ, 0xfc, !PT ;  /* 0x0000000003007212 */ /* 0x000fe200078efcff */
[----:B------:R-:W-:Y:S06]  /*1010*/  BRA `(.L_x_19) ;  /* 0x0000000000107947 */ /* 0x000fec0003800000 */
.L_x_18:
[----:B------:R-:W-:-:S04]  /*1020*/  LOP3.LUT R0, R0, 0x80000000, RZ, 0xc0, !PT ;  /* 0x8000000000007812 */ /* 0x000fc800078ec0ff */
[----:B------:R-:W-:Y:S01]  /*1030*/  LOP3.LUT R0, R0, 0x7f800000, RZ, 0xfc, !PT ;  /* 0x7f80000000007812 */ /* 0x000fe200078efcff */
[----:B------:R-:W-:Y:S06]  /*1040*/  BRA `(.L_x_19) ;  /* 0x0000000000047947 */ /* 0x000fec0003800000 */
.L_x_17:
[----:B------:R-:W-:-:S07]  /*1050*/  LEA R0, R8, R0, 0x17 ;  /* 0x0000000008007211 */ /* 0x000fce00078eb8ff */
.L_x_19:
[----:B------:R-:W-:Y:S05]  /*1060*/  BSYNC.RECONVERGENT B2 ;  /* 0x0000000000027941 */ /* 0x000fea0003800200 */
.L_x_16:
[----:B------:R-:W-:Y:S05]  /*1070*/  BRA `(.L_x_20) ;  /* 0x0000000000207947 */ /* 0x000fea0003800000 */
.L_x_15:
[----:B------:R-:W-:-:S04]  /*1080*/  LOP3.LUT R0, R3, 0x80000000, R0, 0x48, !PT ;  /* 0x8000000003007812 */ /* 0x000fc800078e4800 */
[----:B------:R-:W-:Y:S01]  /*1090*/  LOP3.LUT R0, R0, 0x7f800000, RZ, 0xfc, !PT ;  /* 0x7f80000000007812 */ /* 0x000fe200078efcff */
[----:B------:R-:W-:Y:S06]  /*10a0*/  BRA `(.L_x_20) ;  /* 0x0000000000147947 */ /* 0x000fec0003800000 */
.L_x_14:
[----:B------:R-:W-:Y:S01]  /*10b0*/  LOP3.LUT R0, R3, 0x80000000, R0, 0x48, !PT ;  /* 0x8000000003007812 */ /* 0x000fe200078e4800 */
[----:B------:R-:W-:Y:S06]  /*10c0*/  BRA `(.L_x_20) ;  /* 0x00000000000c7947 */ /* 0x000fec0003800000 */
.L_x_13:
[----:B------:R-:W0:Y:S01]  /*10d0*/  MUFU.RSQ R0, -QNAN ;  /* 0xffc0000000007908 */ /* 0x000e220000001400 */
[----:B------:R-:W-:Y:S05]  /*10e0*/  BRA `(.L_x_20) ;  /* 0x0000000000047947 */ /* 0x000fea0003800000 */
.L_x_12:
[----:B------:R-:W-:-:S07]  /*10f0*/  FADD.FTZ R0, R0, R3 ;  /* 0x0000000300007221 */ /* 0x000fce0000010000 */
.L_x_20:
[----:B------:R-:W-:Y:S05]  /*1100*/  BSYNC.RECONVERGENT B1 ;  /* 0x0000000000017941 */ /* 0x000fea0003800200 */
.L_x_10:
[----:B------:R-:W-:-:S04]  /*1110*/  HFMA2 R7, -RZ, RZ, 0, 0 ;  /* 0x00000000ff077431 */ /* 0x000fc800000001ff */
[----:B0-----:R-:W-:Y:S05]  /*1120*/  RET.REL.NODEC R6 `(_Z9iterationiffffPf) ;  /* 0xffffffec06b47950 */ /* 0x001fea0003c3ffff */
.L_x_21:
[----:B------:R-:W-:-:S00]  /*1130*/  BRA `(.L_x_21) ;  /* 0xfffffffc00fc7947 */ /* 0x000fc0000383ffff */
[----:B------:R-:W-:-:S00]  /*1140*/  NOP ;  /* 0x0000000000007918 */ /* 0x000fc00000000000 */
        /* <DEDUP_REMOVED lines=11> */
.L_x_22:


//--------------------- .nv.shared.reserved.0     --------------------------
	.section	.nv.shared.reserved.0,"aw",@nobits
	.weak		__nv_reservedSMEM_offset_0_alias
	.size		__nv_reservedSMEM_offset_0_alias, 0, 64
	.other		__nv_reservedSMEM_offset_0_alias,@"STO_CUDA_RESERVED_SHARED STV_DEFAULT"
__nv_reservedSMEM_offset_0_alias:
	.zero		0
	.zero		64


//--------------------- .nv.constant0._Z9iterationiffffPf --------------------------
	.section	.nv.constant0._Z9iterationiffffPf,"a",@progbits
	.sectionflags	@""
	.align	4
.nv.constant0._Z9iterationiffffPf:
	.zero		928


//--------------------- SYMBOLS --------------------------

	.type		.nv.reservedSmem.offset0,@object
	.size		.nv.reservedSmem.offset0,0x4
